//
// Generated by NVIDIA NVVM Compiler
//
// Compiler Build ID: CL-36424714
// Cuda compilation tools, release 13.0, V13.0.88
// Based on NVVM 20.0.0
//

.version 9.0
.target sm_100
.address_size 64

	// .globl	_Z3addPiS_S_S_S_

.visible .entry _Z3addPiS_S_S_S_(
	.param .u64 .ptr .align 1 _Z3addPiS_S_S_S__param_0,
	.param .u64 .ptr .align 1 _Z3addPiS_S_S_S__param_1,
	.param .u64 .ptr .align 1 _Z3addPiS_S_S_S__param_2,
	.param .u64 .ptr .align 1 _Z3addPiS_S_S_S__param_3,
	.param .u64 .ptr .align 1 _Z3addPiS_S_S_S__param_4
)
{
	.reg .b32 	%r<9>;
	.reg .b64 	%rd<17>;

	ld.param.u64 	%rd1, [_Z3addPiS_S_S_S__param_0];
	ld.param.u64 	%rd2, [_Z3addPiS_S_S_S__param_1];
	ld.param.u64 	%rd3, [_Z3addPiS_S_S_S__param_2];
	ld.param.u64 	%rd4, [_Z3addPiS_S_S_S__param_3];
	ld.param.u64 	%rd5, [_Z3addPiS_S_S_S__param_4];
	cvta.to.global.u64 	%rd6, %rd5;
	cvta.to.global.u64 	%rd7, %rd4;
	cvta.to.global.u64 	%rd8, %rd3;
	cvta.to.global.u64 	%rd9, %rd2;
	cvta.to.global.u64 	%rd10, %rd1;
	mov.u32 	%r1, %ctaid.x;
	mul.wide.u32 	%rd11, %r1, 4;
	add.s64 	%rd12, %rd10, %rd11;
	ld.global.u32 	%r2, [%rd12];
	add.s64 	%rd13, %rd9, %rd11;
	ld.global.u32 	%r3, [%rd13];
	add.s32 	%r4, %r3, %r2;
	add.s64 	%rd14, %rd8, %rd11;
	ld.global.u32 	%r5, [%rd14];
	add.s32 	%r6, %r4, %r5;
	add.s64 	%rd15, %rd7, %rd11;
	ld.global.u32 	%r7, [%rd15];
	add.s32 	%r8, %r6, %r7;
	add.s64 	%rd16, %rd6, %rd11;
	st.global.u32 	[%rd16], %r8;
	ret;

}


// ===== COMPILED SASS (sm_100) =====

	.target	sm_100

	.elftype	@"ET_EXEC"


//--------------------- .note.nv.tkinfo           --------------------------
	.section	.note.nv.tkinfo,"",@"SHT_NOTE"
	.sectionflags	@"SHF_NOTE_NV_TKINFO"
	.tkinfo
        /*0018*/ 	.word	0x00000002
        /*0030*/ 	.string	""
        /*0030*/ 	.string	"ptxas"
        /*0030*/ 	.string	"Cuda compilation tools, release 13.0, V13.0.88"
        /*0030*/ 	.string	"Build cuda_13.0.r13.0/compiler.36424714_0"
        /*0030*/ 	.string	"-arch sm_100 -m 64 "



//--------------------- .note.nv.cuinfo           --------------------------
	.section	.note.nv.cuinfo,"",@"SHT_NOTE"
	.sectionflags	@"SHF_NOTE_NV_CUINFO"
        /*0018*/ 	.short	0x0002
        /*001a*/ 	.short	0x0064
        /*001c*/ 	.short	0x0082
	.zero		2


//--------------------- .nv.info                  --------------------------
	.section	.nv.info,"",@"SHT_CUDA_INFO"
	.align	4


	//----- nvinfo : EIATTR_REGCOUNT
	.align		4
        /*0000*/ 	.byte	0x04, 0x2f
        /*0002*/ 	.short	(.L_1 - .L_0)
	.align		4
.L_0:
        /*0004*/ 	.word	index@(_Z3addPiS_S_S_S_)
        /*0008*/ 	.word	0x00000010


	//----- nvinfo : EIATTR_FRAME_SIZE
	.align		4
.L_1:
        /*000c*/ 	.byte	0x04, 0x11
        /*000e*/ 	.short	(.L_3 - .L_2)
	.align		4
.L_2:
        /*0010*/ 	.word	index@(_Z3addPiS_S_S_S_)
        /*0014*/ 	.word	0x00000000


	//----- nvinfo : EIATTR_MIN_STACK_SIZE
	.align		4
.L_3:
        /*0018*/ 	.byte	0x04, 0x12
        /*001a*/ 	.short	(.L_5 - .L_4)
	.align		4
.L_4:
        /*001c*/ 	.word	index@(_Z3addPiS_S_S_S_)
        /*0020*/ 	.word	0x00000000
.L_5:


//--------------------- .nv.compat                --------------------------
	.section	.nv.compat,"",@"SHT_CUDA_COMPAT_INFO"
	.align	4
        /*0000*/ 	.byte	0x02, 0x09, 0x00, 0x00, 0x02, 0x02, 0x01, 0x00, 0x02, 0x05, 0x05, 0x00, 0x03, 0x07, 0x01, 0x01
        /*0010*/ 	.byte	0x02, 0x03, 0x00, 0x00, 0x02, 0x06, 0x01, 0x00, 0x04, 0x0b, 0x08, 0x00, 0x09, 0x00, 0x00, 0x00
        /*0020*/ 	.byte	0x00, 0x00, 0x00, 0x00


//--------------------- .nv.info._Z3addPiS_S_S_S_ --------------------------
	.section	.nv.info._Z3addPiS_S_S_S_,"",@"SHT_CUDA_INFO"
	.sectionflags	@""
	.align	4


	//----- nvinfo : EIATTR_CUDA_API_VERSION
	.align		4
        /*0000*/ 	.byte	0x04, 0x37
        /*0002*/ 	.short	(.L_7 - .L_6)
.L_6:
        /*0004*/ 	.word	0x00000082


	//----- nvinfo : EIATTR_KPARAM_INFO
	.align		4
.L_7:
        /*0008*/ 	.byte	0x04, 0x17
        /*000a*/ 	.short	(.L_9 - .L_8)
.L_8:
        /*000c*/ 	.word	0x00000000
        /*0010*/ 	.short	0x0004
        /*0012*/ 	.short	0x0020
        /*0014*/ 	.byte	0x00, 0xf5, 0x21, 0x00


	//----- nvinfo : EIATTR_KPARAM_INFO
	.align		4
.L_9:
        /*0018*/ 	.byte	0x04, 0x17
        /*001a*/ 	.short	(.L_11 - .L_10)
.L_10:
        /*001c*/ 	.word	0x00000000
        /*0020*/ 	.short	0x0003
        /*0022*/ 	.short	0x0018
        /*0024*/ 	.byte	0x00, 0xf5, 0x21, 0x00


	//----- nvinfo : EIATTR_KPARAM_INFO
	.align		4
.L_11:
        /*0028*/ 	.byte	0x04, 0x17
        /*002a*/ 	.short	(.L_13 - .L_12)
.L_12:
        /*002c*/ 	.word	0x00000000
        /*0030*/ 	.short	0x0002
        /*0032*/ 	.short	0x0010
        /*0034*/ 	.byte	0x00, 0xf5, 0x21, 0x00


	//----- nvinfo : EIATTR_KPARAM_INFO
	.align		4
.L_13:
        /*0038*/ 	.byte	0x04, 0x17
        /*003a*/ 	.short	(.L_15 - .L_14)
.L_14:
        /*003c*/ 	.word	0x00000000
        /*0040*/ 	.short	0x0001
        /*0042*/ 	.short	0x0008
        /*0044*/ 	.byte	0x00, 0xf5, 0x21, 0x00


	//----- nvinfo : EIATTR_KPARAM_INFO
	.align		4
.L_15:
        /*0048*/ 	.byte	0x04, 0x17
        /*004a*/ 	.short	(.L_17 - .L_16)
.L_16:
        /*004c*/ 	.word	0x00000000
        /*0050*/ 	.short	0x0000
        /*0052*/ 	.short	0x0000
        /*0054*/ 	.byte	0x00, 0xf5, 0x21, 0x00


	//----- nvinfo : EIATTR_SPARSE_MMA_MASK
	.align		4
.L_17:
        /*0058*/ 	.byte	0x03, 0x50
        /*005a*/ 	.short	0x0000


	//----- nvinfo : EIATTR_MAXREG_COUNT
	.align		4
        /*005c*/ 	.byte	0x03, 0x1b
        /*005e*/ 	.short	0x00ff


	//----- nvinfo : EIATTR_MERCURY_ISA_VERSION
	.align		4
        /*0060*/ 	.byte	0x03, 0x5f
        /*0062*/ 	.short	0x0101


	//----- nvinfo : EIATTR_VRC_CTA_INIT_COUNT
	.align		4
        /*0064*/ 	.byte	0x02, 0x4a
	.zero		1
	.zero		1


	//----- nvinfo : EIATTR_EXIT_INSTR_OFFSETS
	.align		4
        /*0068*/ 	.byte	0x04, 0x1c
        /*006a*/ 	.short	(.L_19 - .L_18)


	//   ....[0]....
.L_18:
        /*006c*/ 	.word	0x00000140


	//----- nvinfo : EIATTR_CBANK_PARAM_SIZE
	.align		4
.L_19:
        /*0070*/ 	.byte	0x03, 0x19
        /*0072*/ 	.short	0x0028


	//----- nvinfo : EIATTR_PARAM_CBANK
	.align		4
        /*0074*/ 	.byte	0x04, 0x0a
        /*0076*/ 	.short	(.L_21 - .L_20)
	.align		4
.L_20:
        /*0078*/ 	.word	index@(.nv.constant0._Z3addPiS_S_S_S_)
        /*007c*/ 	.short	0x0380
        /*007e*/ 	.short	0x0028


	//----- nvinfo : EIATTR_SW_WAR
	.align		4
.L_21:
        /*0080*/ 	.byte	0x04, 0x36
        /*0082*/ 	.short	(.L_23 - .L_22)
.L_22:
        /*0084*/ 	.word	0x00000008
.L_23:


//--------------------- .nv.callgraph             --------------------------
	.section	.nv.callgraph,"",@"SHT_CUDA_CALLGRAPH"
	.align	4
	.sectionentsize	8
	.align		4
        /*0000*/ 	.word	0x00000000
	.align		4
        /*0004*/ 	.word	0xffffffff
	.align		4
        /*0008*/ 	.word	0x00000000
	.align		4
        /*000c*/ 	.word	0xfffffffe
	.align		4
        /*0010*/ 	.word	0x00000000
	.align		4
        /*0014*/ 	.word	0xfffffffd
	.align		4
        /*0018*/ 	.word	0x00000000
	.align		4
        /*001c*/ 	.word	0xfffffffc


//--------------------- .text._Z3addPiS_S_S_S_    --------------------------
	.section	.text._Z3addPiS_S_S_S_,"ax",@progbits
	.align	128
        .global         _Z3addPiS_S_S_S_
        .type           _Z3addPiS_S_S_S_,@function
        .size           _Z3addPiS_S_S_S_,(.L_x_1 - _Z3addPiS_S_S_S_)
        .other          _Z3addPiS_S_S_S_,@"STO_CUDA_ENTRY STV_DEFAULT"
_Z3addPiS_S_S_S_:
.text._Z3addPiS_S_S_S_:
[----:B------:R-:W-:Y:S01]  /*0000*/  LDC R1, c[0x0][0x37c] ;  /* 0x0000df00ff017b82 */ /* 0x000fe20000000800 */
[----:B------:R-:W0:Y:S07]  /*0010*/  S2R R13, SR_CTAID.X ;  /* 0x00000000000d7919 */ /* 0x000e2e0000002500 */
[----:B------:R-:W0:Y:S01]  /*0020*/  LDC.64 R2, c[0x0][0x380] ;  /* 0x0000e000ff027b82 */ /* 0x000e220000000a00 */
[----:B------:R-:W1:Y:S07]  /*0030*/  LDCU.64 UR4, c[0x0][0x358] ;  /* 0x00006b00ff0477ac */ /* 0x000e6e0008000a00 */
[----:B------:R-:W2:Y:S08]  /*0040*/  LDC.64 R4, c[0x0][0x388] ;  /* 0x0000e200ff047b82 */ /* 0x000eb00000000a00 */
[----:B------:R-:W3:Y:S08]  /*0050*/  LDC.64 R6, c[0x0][0x390] ;  /* 0x0000e400ff067b82 */ /* 0x000ef00000000a00 */
[----:B------:R-:W4:Y:S01]  /*0060*/  LDC.64 R8, c[0x0][0x398] ;  /* 0x0000e600ff087b82 */ /* 0x000f220000000a00 */
[----:B0-----:R-:W-:-:S07]  /*0070*/  IMAD.WIDE.U32 R2, R13, 0x4, R2 ;  /* 0x000000040d027825 */ /* 0x001fce00078e0002 */
[----:B------:R-:W0:Y:S01]  /*0080*/  LDC.64 R10, c[0x0][0x3a0] ;  /* 0x0000e800ff0a7b82 */ /* 0x000e220000000a00 */
[C---:B--2---:R-:W-:Y:S01]  /*0090*/  IMAD.WIDE.U32 R4, R13.reuse, 0x4, R4 ;  /* 0x000000040d047825 */ /* 0x044fe200078e0004 */
[----:B-1----:R-:W2:Y:S03]  /*00a0*/  LDG.E R2, desc[UR4][R2.64] ;  /* 0x0000000402027981 */ /* 0x002ea6000c1e1900 */
[C---:B---3--:R-:W-:Y:S02]  /*00b0*/  IMAD.WIDE.U32 R6, R13.reuse, 0x4, R6 ;  /* 0x000000040d067825 */ /* 0x048fe400078e0006 */
[----:B------:R-:W2:Y:S04]  /*00c0*/  LDG.E R5, desc[UR4][R4.64] ;  /* 0x0000000404057981 */ /* 0x000ea8000c1e1900 */
[----:B------:R-:W2:Y:S01]  /*00d0*/  LDG.E R6, desc[UR4][R6.64] ;  /* 0x0000000406067981 */ /* 0x000ea2000c1e1900 */
[----:B----4-:R-:W-:-:S06]  /*00e0*/  IMAD.WIDE.U32 R8, R13, 0x4, R8 ;  /* 0x000000040d087825 */ /* 0x010fcc00078e0008 */
[----:B------:R-:W3:Y:S01]  /*00f0*/  LDG.E R9, desc[UR4][R8.64] ;  /* 0x0000000408097981 */ /* 0x000ee2000c1e1900 */
[----:B0-----:R-:W-:Y:S01]  /*0100*/  IMAD.WIDE.U32 R10, R13, 0x4, R10 ;  /* 0x000000040d0a7825 */ /* 0x001fe200078e000a */
[----:B--2---:R-:W-:-:S04]  /*0110*/  IADD3 R0, PT, PT, R6, R5, R2 ;  /* 0x0000000506007210 */ /* 0x004fc80007ffe002 */
[----:B---3--:R-:W-:-:S05]  /*0120*/  IADD3 R13, PT, PT, R0, R9, RZ ;  /* 0x00000009000d7210 */ /* 0x008fca0007ffe0ff */
[----:B------:R-:W-:Y:S01]  /*0130*/  STG.E desc[UR4][R10.64], R13 ;  /* 0x0000000d0a007986 */ /* 0x000fe2000c101904 */
[----:B------:R-:W-:Y:S05]  /*0140*/  EXIT ;  /* 0x000000000000794d */ /* 0x000fea0003800000 */
.L_x_0:
[----:B------:R-:W-:-:S00]  /*0150*/  BRA `(.L_x_0) ;  /* 0xfffffffc00fc7947 */ /* 0x000fc0000383ffff */
[----:B------:R-:W-:-:S00]  /*0160*/  NOP ;  /* 0x0000000000007918 */ /* 0x000fc00000000000 */
        /* <DEDUP_REMOVED lines=9> */
.L_x_1:


//--------------------- .nv.shared.reserved.0     --------------------------
	.section	.nv.shared.reserved.0,"aw",@nobits
	.weak		__nv_reservedSMEM_offset_0_alias
	.size		__nv_reservedSMEM_offset_0_alias, 0, 64
	.other		__nv_reservedSMEM_offset_0_alias,@"STO_CUDA_RESERVED_SHARED STV_DEFAULT"
__nv_reservedSMEM_offset_0_alias:
	.zero		0
	.zero		64


//--------------------- .nv.constant0._Z3addPiS_S_S_S_ --------------------------
	.section	.nv.constant0._Z3addPiS_S_S_S_,"a",@progbits
	.sectionflags	@""
	.align	4
.nv.constant0._Z3addPiS_S_S_S_:
	.zero		936


//--------------------- SYMBOLS --------------------------

	.type		.nv.reservedSmem.offset0,@object
	.size		.nv.reservedSmem.offset0,0x4
